//
// Generated by NVIDIA NVVM Compiler
//
// Compiler Build ID: CL-36424714
// Cuda compilation tools, release 13.0, V13.0.88
// Based on NVVM 20.0.0
//

.version 9.0
.target sm_100
.address_size 64

	// .globl	_Z5splitPjS_ji
// _ZZ13exclusiveScanPjS_S_jE4temp has been demoted

.visible .entry _Z5splitPjS_ji(
	.param .u64 .ptr .align 1 _Z5splitPjS_ji_param_0,
	.param .u64 .ptr .align 1 _Z5splitPjS_ji_param_1,
	.param .u32 _Z5splitPjS_ji_param_2,
	.param .u32 _Z5splitPjS_ji_param_3
)
{
	.reg .pred 	%p<3>;
	.reg .b32 	%r<12>;
	.reg .b64 	%rd<8>;

	ld.param.u64 	%rd1, [_Z5splitPjS_ji_param_0];
	ld.param.u64 	%rd2, [_Z5splitPjS_ji_param_1];
	ld.param.u32 	%r3, [_Z5splitPjS_ji_param_2];
	ld.param.u32 	%r2, [_Z5splitPjS_ji_param_3];
	mov.u32 	%r4, %tid.x;
	mov.u32 	%r5, %ntid.x;
	mov.u32 	%r6, %ctaid.x;
	mad.lo.s32 	%r1, %r5, %r6, %r4;
	setp.ge.u32 	%p1, %r1, %r3;
	@%p1 bra 	$L__BB0_2;
	cvta.to.global.u64 	%rd3, %rd1;
	cvta.to.global.u64 	%rd4, %rd2;
	mul.wide.u32 	%rd5, %r1, 4;
	add.s64 	%rd6, %rd3, %rd5;
	ld.global.u32 	%r7, [%rd6];
	mov.b32 	%r8, 1;
	shl.b32 	%r9, %r8, %r2;
	and.b32  	%r10, %r7, %r9;
	setp.lt.s32 	%p2, %r10, 1;
	selp.u32 	%r11, 1, 0, %p2;
	add.s64 	%rd7, %rd4, %rd5;
	st.global.u32 	[%rd7], %r11;
$L__BB0_2:
	ret;

}
	// .globl	_Z13exclusiveScanPjS_S_j
.visible .entry _Z13exclusiveScanPjS_S_j(
	.param .u64 .ptr .align 1 _Z13exclusiveScanPjS_S_j_param_0,
	.param .u64 .ptr .align 1 _Z13exclusiveScanPjS_S_j_param_1,
	.param .u64 .ptr .align 1 _Z13exclusiveScanPjS_S_j_param_2,
	.param .u32 _Z13exclusiveScanPjS_S_j_param_3
)
{
	.reg .pred 	%p<11>;
	.reg .b32 	%r<57>;
	.reg .b64 	%rd<17>;
	// demoted variable
	.shared .align 4 .b8 _ZZ13exclusiveScanPjS_S_jE4temp[4096];
	ld.param.u64 	%rd4, [_Z13exclusiveScanPjS_S_j_param_0];
	ld.param.u64 	%rd5, [_Z13exclusiveScanPjS_S_j_param_1];
	ld.param.u64 	%rd3, [_Z13exclusiveScanPjS_S_j_param_2];
	ld.param.u32 	%r17, [_Z13exclusiveScanPjS_S_j_param_3];
	cvta.to.global.u64 	%rd1, %rd4;
	cvta.to.global.u64 	%rd2, %rd5;
	mov.u32 	%r1, %ctaid.x;
	mov.u32 	%r56, %ntid.x;
	mul.lo.s32 	%r18, %r1, %r56;
	shl.b32 	%r19, %r18, 1;
	mov.u32 	%r3, %tid.x;
	add.s32 	%r4, %r19, %r3;
	setp.ge.u32 	%p1, %r4, %r17;
	shl.b32 	%r20, %r3, 2;
	mov.u32 	%r21, _ZZ13exclusiveScanPjS_S_jE4temp;
	add.s32 	%r5, %r21, %r20;
	@%p1 bra 	$L__BB1_2;
	mul.wide.s32 	%rd6, %r4, 4;
	add.s64 	%rd7, %rd2, %rd6;
	ld.global.u32 	%r23, [%rd7];
	st.shared.u32 	[%r5], %r23;
	bra.uni 	$L__BB1_3;
$L__BB1_2:
	mov.b32 	%r22, 0;
	st.shared.u32 	[%r5], %r22;
$L__BB1_3:
	add.s32 	%r6, %r4, %r56;
	setp.ge.u32 	%p2, %r6, %r17;
	shl.b32 	%r24, %r56, 2;
	add.s32 	%r7, %r5, %r24;
	@%p2 bra 	$L__BB1_5;
	mul.wide.u32 	%rd8, %r6, 4;
	add.s64 	%rd9, %rd2, %rd8;
	ld.global.u32 	%r26, [%rd9];
	st.shared.u32 	[%r7], %r26;
	bra.uni 	$L__BB1_6;
$L__BB1_5:
	mov.b32 	%r25, 0;
	st.shared.u32 	[%r7], %r25;
$L__BB1_6:
	bar.sync 	0;
	shl.b32 	%r28, %r3, 1;
	add.s32 	%r8, %r28, 2;
	shl.b32 	%r9, %r56, 1;
	mov.b32 	%r55, 1;
$L__BB1_7:
	mul.lo.s32 	%r11, %r55, %r8;
	add.s32 	%r29, %r11, -1;
	setp.ge.u32 	%p3, %r29, %r9;
	@%p3 bra 	$L__BB1_9;
	sub.s32 	%r30, %r11, %r55;
	shl.b32 	%r31, %r30, 2;
	add.s32 	%r33, %r21, %r31;
	ld.shared.u32 	%r34, [%r33+-4];
	shl.b32 	%r35, %r55, 2;
	add.s32 	%r36, %r33, %r35;
	ld.shared.u32 	%r37, [%r36+-4];
	add.s32 	%r38, %r37, %r34;
	st.shared.u32 	[%r36+-4], %r38;
$L__BB1_9:
	shl.b32 	%r55, %r55, 1;
	bar.sync 	0;
	setp.le.u32 	%p4, %r55, %r56;
	@%p4 bra 	$L__BB1_7;
	setp.ne.s32 	%p5, %r3, 0;
	@%p5 bra 	$L__BB1_14;
	setp.eq.s64 	%p6, %rd3, 0;
	shl.b32 	%r39, %r9, 2;
	add.s32 	%r13, %r21, %r39;
	@%p6 bra 	$L__BB1_13;
	ld.shared.u32 	%r41, [%r13+-4];
	cvta.to.global.u64 	%rd10, %rd3;
	mul.wide.u32 	%rd11, %r1, 4;
	add.s64 	%rd12, %rd10, %rd11;
	st.global.u32 	[%rd12], %r41;
$L__BB1_13:
	mov.b32 	%r42, 0;
	st.shared.u32 	[%r13+-4], %r42;
$L__BB1_14:
	bar.sync 	0;
$L__BB1_15:
	mul.lo.s32 	%r15, %r8, %r56;
	add.s32 	%r43, %r15, -1;
	setp.ge.u32 	%p7, %r43, %r9;
	@%p7 bra 	$L__BB1_17;
	shl.b32 	%r44, %r15, 2;
	add.s32 	%r46, %r21, %r44;
	ld.shared.u32 	%r47, [%r46+-4];
	sub.s32 	%r48, %r15, %r56;
	shl.b32 	%r49, %r48, 2;
	add.s32 	%r50, %r21, %r49;
	ld.shared.u32 	%r51, [%r50+-4];
	add.s32 	%r52, %r51, %r47;
	st.shared.u32 	[%r46+-4], %r52;
	st.shared.u32 	[%r50+-4], %r47;
$L__BB1_17:
	shr.u32 	%r16, %r56, 1;
	bar.sync 	0;
	setp.gt.u32 	%p8, %r56, 1;
	mov.u32 	%r56, %r16;
	@%p8 bra 	$L__BB1_15;
	setp.ge.u32 	%p9, %r4, %r17;
	@%p9 bra 	$L__BB1_20;
	ld.shared.u32 	%r53, [%r5];
	mul.wide.s32 	%rd13, %r4, 4;
	add.s64 	%rd14, %rd1, %rd13;
	st.global.u32 	[%rd14], %r53;
$L__BB1_20:
	setp.ge.u32 	%p10, %r6, %r17;
	@%p10 bra 	$L__BB1_22;
	ld.shared.u32 	%r54, [%r7];
	mul.wide.u32 	%rd15, %r6, 4;
	add.s64 	%rd16, %rd1, %rd15;
	st.global.u32 	[%rd16], %r54;
$L__BB1_22:
	ret;

}
	// .globl	_Z15mergeScanBlocksPjS_i
.visible .entry _Z15mergeScanBlocksPjS_i(
	.param .u64 .ptr .align 1 _Z15mergeScanBlocksPjS_i_param_0,
	.param .u64 .ptr .align 1 _Z15mergeScanBlocksPjS_i_param_1,
	.param .u32 _Z15mergeScanBlocksPjS_i_param_2
)
{
	.reg .pred 	%p<3>;
	.reg .b32 	%r<15>;
	.reg .b64 	%rd<11>;

	ld.param.u64 	%rd3, [_Z15mergeScanBlocksPjS_i_param_0];
	ld.param.u64 	%rd4, [_Z15mergeScanBlocksPjS_i_param_1];
	ld.param.u32 	%r4, [_Z15mergeScanBlocksPjS_i_param_2];
	cvta.to.global.u64 	%rd1, %rd4;
	cvta.to.global.u64 	%rd5, %rd3;
	mov.u32 	%r1, %ntid.x;
	mov.u32 	%r5, %ctaid.x;
	mul.lo.s32 	%r6, %r1, %r5;
	shl.b32 	%r7, %r6, 1;
	mov.u32 	%r8, %tid.x;
	add.s32 	%r2, %r7, %r8;
	setp.ge.s32 	%p1, %r2, %r4;
	mul.wide.u32 	%rd6, %r5, 4;
	add.s64 	%rd2, %rd5, %rd6;
	@%p1 bra 	$L__BB2_2;
	ld.global.u32 	%r9, [%rd2];
	mul.wide.s32 	%rd7, %r2, 4;
	add.s64 	%rd8, %rd1, %rd7;
	ld.global.u32 	%r10, [%rd8];
	add.s32 	%r11, %r10, %r9;
	st.global.u32 	[%rd8], %r11;
$L__BB2_2:
	add.s32 	%r3, %r2, %r1;
	setp.ge.u32 	%p2, %r3, %r4;
	@%p2 bra 	$L__BB2_4;
	ld.global.u32 	%r12, [%rd2];
	mul.wide.u32 	%rd9, %r3, 4;
	add.s64 	%rd10, %rd1, %rd9;
	ld.global.u32 	%r13, [%rd10];
	add.s32 	%r14, %r13, %r12;
	st.global.u32 	[%rd10], %r14;
$L__BB2_4:
	ret;

}
	// .globl	_Z11indexDefinePjS_jj
.visible .entry _Z11indexDefinePjS_jj(
	.param .u64 .ptr .align 1 _Z11indexDefinePjS_jj_param_0,
	.param .u64 .ptr .align 1 _Z11indexDefinePjS_jj_param_1,
	.param .u32 _Z11indexDefinePjS_jj_param_2,
	.param .u32 _Z11indexDefinePjS_jj_param_3
)
{
	.reg .pred 	%p<3>;
	.reg .b32 	%r<15>;
	.reg .b64 	%rd<11>;

	ld.param.u64 	%rd3, [_Z11indexDefinePjS_jj_param_0];
	ld.param.u64 	%rd2, [_Z11indexDefinePjS_jj_param_1];
	ld.param.u32 	%r4, [_Z11indexDefinePjS_jj_param_2];
	ld.param.u32 	%r3, [_Z11indexDefinePjS_jj_param_3];
	cvta.to.global.u64 	%rd1, %rd3;
	mov.u32 	%r5, %tid.x;
	mov.u32 	%r6, %ntid.x;
	mov.u32 	%r7, %ctaid.x;
	mad.lo.s32 	%r1, %r6, %r7, %r5;
	add.s32 	%r8, %r4, -1;
	mul.wide.u32 	%rd4, %r8, 4;
	add.s64 	%rd5, %rd1, %rd4;
	ld.global.u32 	%r2, [%rd5];
	bar.sync 	0;
	setp.ge.u32 	%p1, %r1, %r4;
	@%p1 bra 	$L__BB3_3;
	cvta.to.global.u64 	%rd6, %rd2;
	mul.wide.s32 	%rd7, %r1, 4;
	add.s64 	%rd8, %rd6, %rd7;
	ld.global.u32 	%r9, [%rd8];
	setp.ne.s32 	%p2, %r9, 0;
	@%p2 bra 	$L__BB3_3;
	add.s64 	%rd10, %rd1, %rd7;
	ld.global.u32 	%r10, [%rd10];
	add.s32 	%r11, %r1, %r3;
	add.s32 	%r12, %r11, %r2;
	sub.s32 	%r13, %r12, %r10;
	add.s32 	%r14, %r13, 1;
	st.global.u32 	[%rd10], %r14;
$L__BB3_3:
	ret;

}
	// .globl	_Z15scatterElementsPjS_S_j
.visible .entry _Z15scatterElementsPjS_S_j(
	.param .u64 .ptr .align 1 _Z15scatterElementsPjS_S_j_param_0,
	.param .u64 .ptr .align 1 _Z15scatterElementsPjS_S_j_param_1,
	.param .u64 .ptr .align 1 _Z15scatterElementsPjS_S_j_param_2,
	.param .u32 _Z15scatterElementsPjS_S_j_param_3
)
{
	.reg .pred 	%p<3>;
	.reg .b32 	%r<8>;
	.reg .b64 	%rd<13>;

	ld.param.u64 	%rd1, [_Z15scatterElementsPjS_S_j_param_0];
	ld.param.u64 	%rd2, [_Z15scatterElementsPjS_S_j_param_1];
	ld.param.u64 	%rd3, [_Z15scatterElementsPjS_S_j_param_2];
	ld.param.u32 	%r3, [_Z15scatterElementsPjS_S_j_param_3];
	mov.u32 	%r4, %tid.x;
	mov.u32 	%r5, %ntid.x;
	mov.u32 	%r6, %ctaid.x;
	mad.lo.s32 	%r1, %r5, %r6, %r4;
	setp.ge.u32 	%p1, %r1, %r3;
	@%p1 bra 	$L__BB4_3;
	cvta.to.global.u64 	%rd4, %rd2;
	mul.wide.s32 	%rd5, %r1, 4;
	add.s64 	%rd6, %rd4, %rd5;
	ld.global.u32 	%r2, [%rd6];
	setp.ge.u32 	%p2, %r2, %r3;
	@%p2 bra 	$L__BB4_3;
	cvta.to.global.u64 	%rd7, %rd1;
	add.s64 	%rd9, %rd7, %rd5;
	ld.global.u32 	%r7, [%rd9];
	cvta.to.global.u64 	%rd10, %rd3;
	mul.wide.u32 	%rd11, %r2, 4;
	add.s64 	%rd12, %rd10, %rd11;
	st.global.u32 	[%rd12], %r7;
$L__BB4_3:
	ret;

}


// ===== COMPILED SASS (sm_100) =====

	.target	sm_100

	.elftype	@"ET_EXEC"


//--------------------- .note.nv.tkinfo           --------------------------
	.section	.note.nv.tkinfo,"",@"SHT_NOTE"
	.sectionflags	@"SHF_NOTE_NV_TKINFO"
	.tkinfo
        /*0018*/ 	.word	0x00000002
        /*0030*/ 	.string	""
        /*0030*/ 	.string	"ptxas"
        /*0030*/ 	.string	"Cuda compilation tools, release 13.0, V13.0.88"
        /*0030*/ 	.string	"Build cuda_13.0.r13.0/compiler.36424714_0"
        /*0030*/ 	.string	"-arch sm_100 -m 64 "



//--------------------- .note.nv.cuinfo           --------------------------
	.section	.note.nv.cuinfo,"",@"SHT_NOTE"
	.sectionflags	@"SHF_NOTE_NV_CUINFO"
        /*0018*/ 	.short	0x0002
        /*001a*/ 	.short	0x0064
        /*001c*/ 	.short	0x0082
	.zero		2


//--------------------- .nv.info                  --------------------------
	.section	.nv.info,"",@"SHT_CUDA_INFO"
	.align	4


	//----- nvinfo : EIATTR_REGCOUNT
	.align		4
        /*0000*/ 	.byte	0x04, 0x2f
        /*0002*/ 	.short	(.L_1 - .L_0)
	.align		4
.L_0:
        /*0004*/ 	.word	index@(_Z5splitPjS_ji)
        /*0008*/ 	.word	0x0000000a


	//----- nvinfo : EIATTR_FRAME_SIZE
	.align		4
.L_1:
        /*000c*/ 	.byte	0x04, 0x11
        /*000e*/ 	.short	(.L_3 - .L_2)
	.align		4
.L_2:
        /*0010*/ 	.word	index@(_Z5splitPjS_ji)
        /*0014*/ 	.word	0x00000000


	//----- nvinfo : EIATTR_REGCOUNT
	.align		4
.L_3:
        /*0018*/ 	.byte	0x04, 0x2f
        /*001a*/ 	.short	(.L_5 - .L_4)
	.align		4
.L_4:
        /*001c*/ 	.word	index@(_Z13exclusiveScanPjS_S_j)
        /*0020*/ 	.word	0x00000012


	//----- nvinfo : EIATTR_FRAME_SIZE
	.align		4
.L_5:
        /*0024*/ 	.byte	0x04, 0x11
        /*0026*/ 	.short	(.L_7 - .L_6)
	.align		4
.L_6:
        /*0028*/ 	.word	index@(_Z13exclusiveScanPjS_S_j)
        /*002c*/ 	.word	0x00000000


	//----- nvinfo : EIATTR_REGCOUNT
	.align		4
.L_7:
        /*0030*/ 	.byte	0x04, 0x2f
        /*0032*/ 	.short	(.L_9 - .L_8)
	.align		4
.L_8:
        /*0034*/ 	.word	index@(_Z15mergeScanBlocksPjS_i)
        /*0038*/ 	.word	0x0000000c


	//----- nvinfo : EIATTR_FRAME_SIZE
	.align		4
.L_9:
        /*003c*/ 	.byte	0x04, 0x11
        /*003e*/ 	.short	(.L_11 - .L_10)
	.align		4
.L_10:
        /*0040*/ 	.word	index@(_Z15mergeScanBlocksPjS_i)
        /*0044*/ 	.word	0x00000000


	//----- nvinfo : EIATTR_REGCOUNT
	.align		4
.L_11:
        /*0048*/ 	.byte	0x04, 0x2f
        /*004a*/ 	.short	(.L_13 - .L_12)
	.align		4
.L_12:
        /*004c*/ 	.word	index@(_Z11indexDefinePjS_jj)
        /*0050*/ 	.word	0x0000000a


	//----- nvinfo : EIATTR_FRAME_SIZE
	.align		4
.L_13:
        /*0054*/ 	.byte	0x04, 0x11
        /*0056*/ 	.short	(.L_15 - .L_14)
	.align		4
.L_14:
        /*0058*/ 	.word	index@(_Z11indexDefinePjS_jj)
        /*005c*/ 	.word	0x00000000


	//----- nvinfo : EIATTR_REGCOUNT
	.align		4
.L_15:
        /*0060*/ 	.byte	0x04, 0x2f
        /*0062*/ 	.short	(.L_17 - .L_16)
	.align		4
.L_16:
        /*0064*/ 	.word	index@(_Z15scatterElementsPjS_S_j)
        /*0068*/ 	.word	0x0000000a


	//----- nvinfo : EIATTR_FRAME_SIZE
	.align		4
.L_17:
        /*006c*/ 	.byte	0x04, 0x11
        /*006e*/ 	.short	(.L_19 - .L_18)
	.align		4
.L_18:
        /*0070*/ 	.word	index@(_Z15scatterElementsPjS_S_j)
        /*0074*/ 	.word	0x00000000


	//----- nvinfo : EIATTR_MIN_STACK_SIZE
	.align		4
.L_19:
        /*0078*/ 	.byte	0x04, 0x12
        /*007a*/ 	.short	(.L_21 - .L_20)
	.align		4
.L_20:
        /*007c*/ 	.word	index@(_Z15scatterElementsPjS_S_j)
        /*0080*/ 	.word	0x00000000


	//----- nvinfo : EIATTR_MIN_STACK_SIZE
	.align		4
.L_21:
        /*0084*/ 	.byte	0x04, 0x12
        /*0086*/ 	.short	(.L_23 - .L_22)
	.align		4
.L_22:
        /*0088*/ 	.word	index@(_Z11indexDefinePjS_jj)
        /*008c*/ 	.word	0x00000000


	//----- nvinfo : EIATTR_MIN_STACK_SIZE
	.align		4
.L_23:
        /*0090*/ 	.byte	0x04, 0x12
        /*0092*/ 	.short	(.L_25 - .L_24)
	.align		4
.L_24:
        /*0094*/ 	.word	index@(_Z15mergeScanBlocksPjS_i)
        /*0098*/ 	.word	0x00000000


	//----- nvinfo : EIATTR_MIN_STACK_SIZE
	.align		4
.L_25:
        /*009c*/ 	.byte	0x04, 0x12
        /*009e*/ 	.short	(.L_27 - .L_26)
	.align		4
.L_26:
        /*00a0*/ 	.word	index@(_Z13exclusiveScanPjS_S_j)
        /*00a4*/ 	.word	0x00000000


	//----- nvinfo : EIATTR_MIN_STACK_SIZE
	.align		4
.L_27:
        /*00a8*/ 	.byte	0x04, 0x12
        /*00aa*/ 	.short	(.L_29 - .L_28)
	.align		4
.L_28:
        /*00ac*/ 	.word	index@(_Z5splitPjS_ji)
        /*00b0*/ 	.word	0x00000000
.L_29:


//--------------------- .nv.compat                --------------------------
	.section	.nv.compat,"",@"SHT_CUDA_COMPAT_INFO"
	.align	4
        /*0000*/ 	.byte	0x02, 0x09, 0x00, 0x00, 0x02, 0x02, 0x01, 0x00, 0x02, 0x05, 0x05, 0x00, 0x03, 0x07, 0x01, 0x01
        /*0010*/ 	.byte	0x02, 0x03, 0x00, 0x00, 0x02, 0x06, 0x01, 0x00, 0x04, 0x0b, 0x08, 0x00, 0x09, 0x00, 0x00, 0x00
        /*0020*/ 	.byte	0x00, 0x00, 0x00, 0x00


//--------------------- .nv.info._Z15scatterElementsPjS_S_j --------------------------
	.section	.nv.info._Z15scatterElementsPjS_S_j,"",@"SHT_CUDA_INFO"
	.sectionflags	@""
	.align	4


	//----- nvinfo : EIATTR_CUDA_API_VERSION
	.align		4
        /*0000*/ 	.byte	0x04, 0x37
        /*0002*/ 	.short	(.L_31 - .L_30)
.L_30:
        /*0004*/ 	.word	0x00000082


	//----- nvinfo : EIATTR_KPARAM_INFO
	.align		4
.L_31:
        /*0008*/ 	.byte	0x04, 0x17
        /*000a*/ 	.short	(.L_33 - .L_32)
.L_32:
        /*000c*/ 	.word	0x00000000
        /*0010*/ 	.short	0x0003
        /*0012*/ 	.short	0x0018
        /*0014*/ 	.byte	0x00, 0xf0, 0x11, 0x00


	//----- nvinfo : EIATTR_KPARAM_INFO
	.align		4
.L_33:
        /*0018*/ 	.byte	0x04, 0x17
        /*001a*/ 	.short	(.L_35 - .L_34)
.L_34:
        /*001c*/ 	.word	0x00000000
        /*0020*/ 	.short	0x0002
        /*0022*/ 	.short	0x0010
        /*0024*/ 	.byte	0x00, 0xf5, 0x21, 0x00


	//----- nvinfo : EIATTR_KPARAM_INFO
	.align		4
.L_35:
        /*0028*/ 	.byte	0x04, 0x17
        /*002a*/ 	.short	(.L_37 - .L_36)
.L_36:
        /*002c*/ 	.word	0x00000000
        /*0030*/ 	.short	0x0001
        /*0032*/ 	.short	0x0008
        /*0034*/ 	.byte	0x00, 0xf5, 0x21, 0x00


	//----- nvinfo : EIATTR_KPARAM_INFO
	.align		4
.L_37:
        /*0038*/ 	.byte	0x04, 0x17
        /*003a*/ 	.short	(.L_39 - .L_38)
.L_38:
        /*003c*/ 	.word	0x00000000
        /*0040*/ 	.short	0x0000
        /*0042*/ 	.short	0x0000
        /*0044*/ 	.byte	0x00, 0xf5, 0x21, 0x00


	//----- nvinfo : EIATTR_SPARSE_MMA_MASK
	.align		4
.L_39:
        /*0048*/ 	.byte	0x03, 0x50
        /*004a*/ 	.short	0x0000


	//----- nvinfo : EIATTR_MAXREG_COUNT
	.align		4
        /*004c*/ 	.byte	0x03, 0x1b
        /*004e*/ 	.short	0x00ff


	//----- nvinfo : EIATTR_MERCURY_ISA_VERSION
	.align		4
        /*0050*/ 	.byte	0x03, 0x5f
        /*0052*/ 	.short	0x0101


	//----- nvinfo : EIATTR_VRC_CTA_INIT_COUNT
	.align		4
        /*0054*/ 	.byte	0x02, 0x4a
	.zero		1
	.zero		1


	//----- nvinfo : EIATTR_EXIT_INSTR_OFFSETS
	.align		4
        /*0058*/ 	.byte	0x04, 0x1c
        /*005a*/ 	.short	(.L_41 - .L_40)


	//   ....[0]....
.L_40:
        /*005c*/ 	.word	0x00000070


	//   ....[1]....
        /*0060*/ 	.word	0x000000d0


	//   ....[2]....
        /*0064*/ 	.word	0x00000140


	//----- nvinfo : EIATTR_CBANK_PARAM_SIZE
	.align		4
.L_41:
        /*0068*/ 	.byte	0x03, 0x19
        /*006a*/ 	.short	0x001c


	//----- nvinfo : EIATTR_PARAM_CBANK
	.align		4
        /*006c*/ 	.byte	0x04, 0x0a
        /*006e*/ 	.short	(.L_43 - .L_42)
	.align		4
.L_42:
        /*0070*/ 	.word	index@(.nv.constant0._Z15scatterElementsPjS_S_j)
        /*0074*/ 	.short	0x0380
        /*0076*/ 	.short	0x001c


	//----- nvinfo : EIATTR_SW_WAR
	.align		4
.L_43:
        /*0078*/ 	.byte	0x04, 0x36
        /*007a*/ 	.short	(.L_45 - .L_44)
.L_44:
        /*007c*/ 	.word	0x00000008
.L_45:


//--------------------- .nv.info._Z11indexDefinePjS_jj --------------------------
	.section	.nv.info._Z11indexDefinePjS_jj,"",@"SHT_CUDA_INFO"
	.sectionflags	@""
	.align	4


	//----- nvinfo : EIATTR_CUDA_API_VERSION
	.align		4
        /*0000*/ 	.byte	0x04, 0x37
        /*0002*/ 	.short	(.L_47 - .L_46)
.L_46:
        /*0004*/ 	.word	0x00000082


	//----- nvinfo : EIATTR_KPARAM_INFO
	.align		4
.L_47:
        /*0008*/ 	.byte	0x04, 0x17
        /*000a*/ 	.short	(.L_49 - .L_48)
.L_48:
        /*000c*/ 	.word	0x00000000
        /*0010*/ 	.short	0x0003
        /*0012*/ 	.short	0x0014
        /*0014*/ 	.byte	0x00, 0xf0, 0x11, 0x00


	//----- nvinfo : EIATTR_KPARAM_INFO
	.align		4
.L_49:
        /*0018*/ 	.byte	0x04, 0x17
        /*001a*/ 	.short	(.L_51 - .L_50)
.L_50:
        /*001c*/ 	.word	0x00000000
        /*0020*/ 	.short	0x0002
        /*0022*/ 	.short	0x0010
        /*0024*/ 	.byte	0x00, 0xf0, 0x11, 0x00


	//----- nvinfo : EIATTR_KPARAM_INFO
	.align		4
.L_51:
        /*0028*/ 	.byte	0x04, 0x17
        /*002a*/ 	.short	(.L_53 - .L_52)
.L_52:
        /*002c*/ 	.word	0x00000000
        /*0030*/ 	.short	0x0001
        /*0032*/ 	.short	0x0008
        /*0034*/ 	.byte	0x00, 0xf5, 0x21, 0x00


	//----- nvinfo : EIATTR_KPARAM_INFO
	.align		4
.L_53:
        /*0038*/ 	.byte	0x04, 0x17
        /*003a*/ 	.short	(.L_55 - .L_54)
.L_54:
        /*003c*/ 	.word	0x00000000
        /*0040*/ 	.short	0x0000
        /*0042*/ 	.short	0x0000
        /*0044*/ 	.byte	0x00, 0xf5, 0x21, 0x00


	//----- nvinfo : EIATTR_SPARSE_MMA_MASK
	.align		4
.L_55:
        /*0048*/ 	.byte	0x03, 0x50
        /*004a*/ 	.short	0x0000


	//----- nvinfo : EIATTR_MAXREG_COUNT
	.align		4
        /*004c*/ 	.byte	0x03, 0x1b
        /*004e*/ 	.short	0x00ff


	//----- nvinfo : EIATTR_NUM_BARRIERS
	.align		4
        /*0050*/ 	.byte	0x02, 0x4c
        /*0052*/ 	.byte	0x01
	.zero		1


	//----- nvinfo : EIATTR_MERCURY_ISA_VERSION
	.align		4
        /*0054*/ 	.byte	0x03, 0x5f
        /*0056*/ 	.short	0x0101


	//----- nvinfo : EIATTR_VRC_CTA_INIT_COUNT
	.align		4
        /*0058*/ 	.byte	0x02, 0x4a
	.zero		1
	.zero		1


	//----- nvinfo : EIATTR_EXIT_INSTR_OFFSETS
	.align		4
        /*005c*/ 	.byte	0x04, 0x1c
        /*005e*/ 	.short	(.L_57 - .L_56)


	//   ....[0]....
.L_56:
        /*0060*/ 	.word	0x000000d0


	//   ....[1]....
        /*0064*/ 	.word	0x00000120


	//   ....[2]....
        /*0068*/ 	.word	0x00000190


	//----- nvinfo : EIATTR_CBANK_PARAM_SIZE
	.align		4
.L_57:
        /*006c*/ 	.byte	0x03, 0x19
        /*006e*/ 	.short	0x0018


	//----- nvinfo : EIATTR_PARAM_CBANK
	.align		4
        /*0070*/ 	.byte	0x04, 0x0a
        /*0072*/ 	.short	(.L_59 - .L_58)
	.align		4
.L_58:
        /*0074*/ 	.word	index@(.nv.constant0._Z11indexDefinePjS_jj)
        /*0078*/ 	.short	0x0380
        /*007a*/ 	.short	0x0018


	//----- nvinfo : EIATTR_SW_WAR
	.align		4
.L_59:
        /*007c*/ 	.byte	0x04, 0x36
        /*007e*/ 	.short	(.L_61 - .L_60)
.L_60:
        /*0080*/ 	.word	0x00000008
.L_61:


//--------------------- .nv.info._Z15mergeScanBlocksPjS_i --------------------------
	.section	.nv.info._Z15mergeScanBlocksPjS_i,"",@"SHT_CUDA_INFO"
	.sectionflags	@""
	.align	4


	//----- nvinfo : EIATTR_CUDA_API_VERSION
	.align		4
        /*0000*/ 	.byte	0x04, 0x37
        /*0002*/ 	.short	(.L_63 - .L_62)
.L_62:
        /*0004*/ 	.word	0x00000082


	//----- nvinfo : EIATTR_KPARAM_INFO
	.align		4
.L_63:
        /*0008*/ 	.byte	0x04, 0x17
        /*000a*/ 	.short	(.L_65 - .L_64)
.L_64:
        /*000c*/ 	.word	0x00000000
        /*0010*/ 	.short	0x0002
        /*0012*/ 	.short	0x0010
        /*0014*/ 	.byte	0x00, 0xf0, 0x11, 0x00


	//----- nvinfo : EIATTR_KPARAM_INFO
	.align		4
.L_65:
        /*0018*/ 	.byte	0x04, 0x17
        /*001a*/ 	.short	(.L_67 - .L_66)
.L_66:
        /*001c*/ 	.word	0x00000000
        /*0020*/ 	.short	0x0001
        /*0022*/ 	.short	0x0008
        /*0024*/ 	.byte	0x00, 0xf5, 0x21, 0x00


	//----- nvinfo : EIATTR_KPARAM_INFO
	.align		4
.L_67:
        /*0028*/ 	.byte	0x04, 0x17
        /*002a*/ 	.short	(.L_69 - .L_68)
.L_68:
        /*002c*/ 	.word	0x00000000
        /*0030*/ 	.short	0x0000
        /*0032*/ 	.short	0x0000
        /*0034*/ 	.byte	0x00, 0xf5, 0x21, 0x00


	//----- nvinfo : EIATTR_SPARSE_MMA_MASK
	.align		4
.L_69:
        /*0038*/ 	.byte	0x03, 0x50
        /*003a*/ 	.short	0x0000


	//----- nvinfo : EIATTR_MAXREG_COUNT
	.align		4
        /*003c*/ 	.byte	0x03, 0x1b
        /*003e*/ 	.short	0x00ff


	//----- nvinfo : EIATTR_MERCURY_ISA_VERSION
	.align		4
        /*0040*/ 	.byte	0x03, 0x5f
        /*0042*/ 	.short	0x0101


	//----- nvinfo : EIATTR_VRC_CTA_INIT_COUNT
	.align		4
        /*0044*/ 	.byte	0x02, 0x4a
	.zero		1
	.zero		1


	//----- nvinfo : EIATTR_EXIT_INSTR_OFFSETS
	.align		4
        /*0048*/ 	.byte	0x04, 0x1c
        /*004a*/ 	.short	(.L_71 - .L_70)


	//   ....[0]....
.L_70:
        /*004c*/ 	.word	0x00000160


	//   ....[1]....
        /*0050*/ 	.word	0x000001d0


	//----- nvinfo : EIATTR_CRS_STACK_SIZE
	.align		4
.L_71:
        /*0054*/ 	.byte	0x04, 0x1e
        /*0056*/ 	.short	(.L_73 - .L_72)
.L_72:
        /*0058*/ 	.word	0x00000000


	//----- nvinfo : EIATTR_CBANK_PARAM_SIZE
	.align		4
.L_73:
        /*005c*/ 	.byte	0x03, 0x19
        /*005e*/ 	.short	0x0014


	//----- nvinfo : EIATTR_PARAM_CBANK
	.align		4
        /*0060*/ 	.byte	0x04, 0x0a
        /*0062*/ 	.short	(.L_75 - .L_74)
	.align		4
.L_74:
        /*0064*/ 	.word	index@(.nv.constant0._Z15mergeScanBlocksPjS_i)
        /*0068*/ 	.short	0x0380
        /*006a*/ 	.short	0x0014


	//----- nvinfo : EIATTR_SW_WAR
	.align		4
.L_75:
        /*006c*/ 	.byte	0x04, 0x36
        /*006e*/ 	.short	(.L_77 - .L_76)
.L_76:
        /*0070*/ 	.word	0x00000008
.L_77:


//--------------------- .nv.info._Z13exclusiveScanPjS_S_j --------------------------
	.section	.nv.info._Z13exclusiveScanPjS_S_j,"",@"SHT_CUDA_INFO"
	.sectionflags	@""
	.align	4


	//----- nvinfo : EIATTR_CUDA_API_VERSION
	.align		4
        /*0000*/ 	.byte	0x04, 0x37
        /*0002*/ 	.short	(.L_79 - .L_78)
.L_78:
        /*0004*/ 	.word	0x00000082


	//----- nvinfo : EIATTR_KPARAM_INFO
	.align		4
.L_79:
        /*0008*/ 	.byte	0x04, 0x17
        /*000a*/ 	.short	(.L_81 - .L_80)
.L_80:
        /*000c*/ 	.word	0x00000000
        /*0010*/ 	.short	0x0003
        /*0012*/ 	.short	0x0018
        /*0014*/ 	.byte	0x00, 0xf0, 0x11, 0x00


	//----- nvinfo : EIATTR_KPARAM_INFO
	.align		4
.L_81:
        /*0018*/ 	.byte	0x04, 0x17
        /*001a*/ 	.short	(.L_83 - .L_82)
.L_82:
        /*001c*/ 	.word	0x00000000
        /*0020*/ 	.short	0x0002
        /*0022*/ 	.short	0x0010
        /*0024*/ 	.byte	0x00, 0xf5, 0x21, 0x00


	//----- nvinfo : EIATTR_KPARAM_INFO
	.align		4
.L_83:
        /*0028*/ 	.byte	0x04, 0x17
        /*002a*/ 	.short	(.L_85 - .L_84)
.L_84:
        /*002c*/ 	.word	0x00000000
        /*0030*/ 	.short	0x0001
        /*0032*/ 	.short	0x0008
        /*0034*/ 	.byte	0x00, 0xf5, 0x21, 0x00


	//----- nvinfo : EIATTR_KPARAM_INFO
	.align		4
.L_85:
        /*0038*/ 	.byte	0x04, 0x17
        /*003a*/ 	.short	(.L_87 - .L_86)
.L_86:
        /*003c*/ 	.word	0x00000000
        /*0040*/ 	.short	0x0000
        /*0042*/ 	.short	0x0000
        /*0044*/ 	.byte	0x00, 0xf5, 0x21, 0x00


	//----- nvinfo : EIATTR_SPARSE_MMA_MASK
	.align		4
.L_87:
        /*0048*/ 	.byte	0x03, 0x50
        /*004a*/ 	.short	0x0000


	//----- nvinfo : EIATTR_MAXREG_COUNT
	.align		4
        /*004c*/ 	.byte	0x03, 0x1b
        /*004e*/ 	.short	0x00ff


	//----- nvinfo : EIATTR_NUM_BARRIERS
	.align		4
        /*0050*/ 	.byte	0x02, 0x4c
        /*0052*/ 	.byte	0x01
	.zero		1


	//----- nvinfo : EIATTR_MERCURY_ISA_VERSION
	.align		4
        /*0054*/ 	.byte	0x03, 0x5f
        /*0056*/ 	.short	0x0101


	//----- nvinfo : EIATTR_VRC_CTA_INIT_COUNT
	.align		4
        /*0058*/ 	.byte	0x02, 0x4a
	.zero		1
	.zero		1


	//----- nvinfo : EIATTR_EXIT_INSTR_OFFSETS
	.align		4
        /*005c*/ 	.byte	0x04, 0x1c
        /*005e*/ 	.short	(.L_89 - .L_88)


	//   ....[0]....
.L_88:
        /*0060*/ 	.word	0x00000510


	//   ....[1]....
        /*0064*/ 	.word	0x00000560


	//----- nvinfo : EIATTR_CRS_STACK_SIZE
	.align		4
.L_89:
        /*0068*/ 	.byte	0x04, 0x1e
        /*006a*/ 	.short	(.L_91 - .L_90)
.L_90:
        /*006c*/ 	.word	0x00000000


	//----- nvinfo : EIATTR_CBANK_PARAM_SIZE
	.align		4
.L_91:
        /*0070*/ 	.byte	0x03, 0x19
        /*0072*/ 	.short	0x001c


	//----- nvinfo : EIATTR_PARAM_CBANK
	.align		4
        /*0074*/ 	.byte	0x04, 0x0a
        /*0076*/ 	.short	(.L_93 - .L_92)
	.align		4
.L_92:
        /*0078*/ 	.word	index@(.nv.constant0._Z13exclusiveScanPjS_S_j)
        /*007c*/ 	.short	0x0380
        /*007e*/ 	.short	0x001c


	//----- nvinfo : EIATTR_SW_WAR
	.align		4
.L_93:
        /*0080*/ 	.byte	0x04, 0x36
        /*0082*/ 	.short	(.L_95 - .L_94)
.L_94:
        /*0084*/ 	.word	0x00000008
.L_95:


//--------------------- .nv.info._Z5splitPjS_ji   --------------------------
	.section	.nv.info._Z5splitPjS_ji,"",@"SHT_CUDA_INFO"
	.sectionflags	@""
	.align	4


	//----- nvinfo : EIATTR_CUDA_API_VERSION
	.align		4
        /*0000*/ 	.byte	0x04, 0x37
        /*0002*/ 	.short	(.L_97 - .L_96)
.L_96:
        /*0004*/ 	.word	0x00000082


	//----- nvinfo : EIATTR_KPARAM_INFO
	.align		4
.L_97:
        /*0008*/ 	.byte	0x04, 0x17
        /*000a*/ 	.short	(.L_99 - .L_98)
.L_98:
        /*000c*/ 	.word	0x00000000
        /*0010*/ 	.short	0x0003
        /*0012*/ 	.short	0x0014
        /*0014*/ 	.byte	0x00, 0xf0, 0x11, 0x00


	//----- nvinfo : EIATTR_KPARAM_INFO
	.align		4
.L_99:
        /*0018*/ 	.byte	0x04, 0x17
        /*001a*/ 	.short	(.L_101 - .L_100)
.L_100:
        /*001c*/ 	.word	0x00000000
        /*0020*/ 	.short	0x0002
        /*0022*/ 	.short	0x0010
        /*0024*/ 	.byte	0x00, 0xf0, 0x11, 0x00


	//----- nvinfo : EIATTR_KPARAM_INFO
	.align		4
.L_101:
        /*0028*/ 	.byte	0x04, 0x17
        /*002a*/ 	.short	(.L_103 - .L_102)
.L_102:
        /*002c*/ 	.word	0x00000000
        /*0030*/ 	.short	0x0001
        /*0032*/ 	.short	0x0008
        /*0034*/ 	.byte	0x00, 0xf5, 0x21, 0x00


	//----- nvinfo : EIATTR_KPARAM_INFO
	.align		4
.L_103:
        /*0038*/ 	.byte	0x04, 0x17
        /*003a*/ 	.short	(.L_105 - .L_104)
.L_104:
        /*003c*/ 	.word	0x00000000
        /*0040*/ 	.short	0x0000
        /*0042*/ 	.short	0x0000
        /*0044*/ 	.byte	0x00, 0xf5, 0x21, 0x00


	//----- nvinfo : EIATTR_SPARSE_MMA_MASK
	.align		4
.L_105:
        /*0048*/ 	.byte	0x03, 0x50
        /*004a*/ 	.short	0x0000


	//----- nvinfo : EIATTR_MAXREG_COUNT
	.align		4
        /*004c*/ 	.byte	0x03, 0x1b
        /*004e*/ 	.short	0x00ff


	//----- nvinfo : EIATTR_MERCURY_ISA_VERSION
	.align		4
        /*0050*/ 	.byte	0x03, 0x5f
        /*0052*/ 	.short	0x0101


	//----- nvinfo : EIATTR_VRC_CTA_INIT_COUNT
	.align		4
        /*0054*/ 	.byte	0x02, 0x4a
	.zero		1
	.zero		1


	//----- nvinfo : EIATTR_EXIT_INSTR_OFFSETS
	.align		4
        /*0058*/ 	.byte	0x04, 0x1c
        /*005a*/ 	.short	(.L_107 - .L_106)


	//   ....[0]....
.L_106:
        /*005c*/ 	.word	0x00000070


	//   ....[1]....
        /*0060*/ 	.word	0x00000150


	//----- nvinfo : EIATTR_CBANK_PARAM_SIZE
	.align		4
.L_107:
        /*0064*/ 	.byte	0x03, 0x19
        /*0066*/ 	.short	0x0018


	//----- nvinfo : EIATTR_PARAM_CBANK
	.align		4
        /*0068*/ 	.byte	0x04, 0x0a
        /*006a*/ 	.short	(.L_109 - .L_108)
	.align		4
.L_108:
        /*006c*/ 	.word	index@(.nv.constant0._Z5splitPjS_ji)
        /*0070*/ 	.short	0x0380
        /*0072*/ 	.short	0x0018


	//----- nvinfo : EIATTR_SW_WAR
	.align		4
.L_109:
        /*0074*/ 	.byte	0x04, 0x36
        /*0076*/ 	.short	(.L_111 - .L_110)
.L_110:
        /*0078*/ 	.word	0x00000008
.L_111:


//--------------------- .nv.callgraph             --------------------------
	.section	.nv.callgraph,"",@"SHT_CUDA_CALLGRAPH"
	.align	4
	.sectionentsize	8
	.align		4
        /*0000*/ 	.word	0x00000000
	.align		4
        /*0004*/ 	.word	0xffffffff
	.align		4
        /*0008*/ 	.word	0x00000000
	.align		4
        /*000c*/ 	.word	0xfffffffe
	.align		4
        /*0010*/ 	.word	0x00000000
	.align		4
        /*0014*/ 	.word	0xfffffffd
	.align		4
        /*0018*/ 	.word	0x00000000
	.align		4
        /*001c*/ 	.word	0xfffffffc


//--------------------- .text._Z15scatterElementsPjS_S_j --------------------------
	.section	.text._Z15scatterElementsPjS_S_j,"ax",@progbits
	.align	128
        .global         _Z15scatterElementsPjS_S_j
        .type           _Z15scatterElementsPjS_S_j,@function
        .size           _Z15scatterElementsPjS_S_j,(.L_x_11 - _Z15scatterElementsPjS_S_j)
        .other          _Z15scatterElementsPjS_S_j,@"STO_CUDA_ENTRY STV_DEFAULT"
_Z15scatterElementsPjS_S_j:
.text._Z15scatterElementsPjS_S_j:
[----:B------:R-:W-:Y:S01]  /*0000*/  LDC R1, c[0x0][0x37c] ;  /* 0x0000df00ff017b82 */ /* 0x000fe20000000800 */
[----:B------:R-:W0:Y:S01]  /*0010*/  S2R R5, SR_TID.X ;  /* 0x0000000000057919 */ /* 0x000e220000002100 */
[----:B------:R-:W0:Y:S01]  /*0020*/  LDCU UR4, c[0x0][0x360] ;  /* 0x00006c00ff0477ac */ /* 0x000e220008000800 */
[----:B------:R-:W0:Y:S01]  /*0030*/  S2R R0, SR_CTAID.X ;  /* 0x0000000000007919 */ /* 0x000e220000002500 */
[----:B------:R-:W1:Y:S01]  /*0040*/  LDCU UR6, c[0x0][0x398] ;  /* 0x00007300ff0677ac */ /* 0x000e620008000800 */
[----:B0-----:R-:W-:-:S05]  /*0050*/  IMAD R5, R0, UR4, R5 ;  /* 0x0000000400057c24 */ /* 0x001fca000f8e0205 */
[----:B-1----:R-:W-:-:S13]  /*0060*/  ISETP.GE.U32.AND P0, PT, R5, UR6, PT ;  /* 0x0000000605007c0c */ /* 0x002fda000bf06070 */
[----:B------:R-:W-:Y:S05]  /*0070*/  @P0 EXIT ;  /* 0x000000000000094d */ /* 0x000fea0003800000 */
[----:B------:R-:W0:Y:S01]  /*0080*/  LDC.64 R2, c[0x0][0x388] ;  /* 0x0000e200ff027b82 */ /* 0x000e220000000a00 */
[----:B------:R-:W1:Y:S01]  /*0090*/  LDCU.64 UR4, c[0x0][0x358] ;  /* 0x00006b00ff0477ac */ /* 0x000e620008000a00 */
[----:B0-----:R-:W-:-:S05]  /*00a0*/  IMAD.WIDE R2, R5, 0x4, R2 ;  /* 0x0000000405027825 */ /* 0x001fca00078e0202 */
[----:B-1----:R-:W2:Y:S02]  /*00b0*/  LDG.E R7, desc[UR4][R2.64] ;  /* 0x0000000402077981 */ /* 0x002ea4000c1e1900 */
[----:B--2---:R-:W-:-:S13]  /*00c0*/  ISETP.GE.U32.AND P0, PT, R7, UR6, PT ;  /* 0x0000000607007c0c */ /* 0x004fda000bf06070 */
[----:B------:R-:W-:Y:S05]  /*00d0*/  @P0 EXIT ;  /* 0x000000000000094d */ /* 0x000fea0003800000 */
[----:B------:R-:W0:Y:S02]  /*00e0*/  LDC.64 R2, c[0x0][0x380] ;  /* 0x0000e000ff027b82 */ /* 0x000e240000000a00 */
[----:B0-----:R-:W-:-:S06]  /*00f0*/  IMAD.WIDE R2, R5, 0x4, R2 ;  /* 0x0000000405027825 */ /* 0x001fcc00078e0202 */
[----:B------:R-:W0:Y:S01]  /*0100*/  LDC.64 R4, c[0x0][0x390] ;  /* 0x0000e400ff047b82 */ /* 0x000e220000000a00 */
[----:B------:R-:W2:Y:S01]  /*0110*/  LDG.E R3, desc[UR4][R2.64] ;  /* 0x0000000402037981 */ /* 0x000ea2000c1e1900 */
[----:B0-----:R-:W-:-:S05]  /*0120*/  IMAD.WIDE.U32 R4, R7, 0x4, R4 ;  /* 0x0000000407047825 */ /* 0x001fca00078e0004 */
[----:B--2---:R-:W-:Y:S01]  /*0130*/  STG.E desc[UR4][R4.64], R3 ;  /* 0x0000000304007986 */ /* 0x004fe2000c101904 */
[----:B------:R-:W-:Y:S05]  /*0140*/  EXIT ;  /* 0x000000000000794d */ /* 0x000fea0003800000 */
.L_x_0:
[----:B------:R-:W-:-:S00]  /*0150*/  BRA `(.L_x_0) ;  /* 0xfffffffc00fc7947 */ /* 0x000fc0000383ffff */
[----:B------:R-:W-:-:S00]  /*0160*/  NOP ;  /* 0x0000000000007918 */ /* 0x000fc00000000000 */
        /* <DEDUP_REMOVED lines=9> */
.L_x_11:


//--------------------- .text._Z11indexDefinePjS_jj --------------------------
	.section	.text._Z11indexDefinePjS_jj,"ax",@progbits
	.align	128
        .global         _Z11indexDefinePjS_jj
        .type           _Z11indexDefinePjS_jj,@function
        .size           _Z11indexDefinePjS_jj,(.L_x_12 - _Z11indexDefinePjS_jj)
        .other          _Z11indexDefinePjS_jj,@"STO_CUDA_ENTRY STV_DEFAULT"
_Z11indexDefinePjS_jj:
.text._Z11indexDefinePjS_jj:
[----:B------:R-:W-:Y:S01]  /*0000*/  LDC R1, c[0x0][0x37c] ;  /* 0x0000df00ff017b82 */ /* 0x000fe20000000800 */
[----:B------:R-:W0:Y:S07]  /*0010*/  S2R R7, SR_TID.X ;  /* 0x0000000000077919 */ /* 0x000e2e0000002100 */
[----:B------:R-:W1:Y:S01]  /*0020*/  LDC R2, c[0x0][0x390] ;  /* 0x0000e400ff027b82 */ /* 0x000e620000000800 */
[----:B------:R-:W0:Y:S01]  /*0030*/  LDCU UR6, c[0x0][0x360] ;  /* 0x00006c00ff0677ac */ /* 0x000e220008000800 */
[----:B------:R-:W0:Y:S01]  /*0040*/  S2R R0, SR_CTAID.X ;  /* 0x0000000000007919 */ /* 0x000e220000002500 */
[----:B------:R-:W2:Y:S05]  /*0050*/  LDCU.64 UR4, c[0x0][0x358] ;  /* 0x00006b00ff0477ac */ /* 0x000eaa0008000a00 */
[----:B------:R-:W3:Y:S01]  /*0060*/  LDC.64 R4, c[0x0][0x380] ;  /* 0x0000e000ff047b82 */ /* 0x000ee20000000a00 */
[----:B-1----:R-:W-:Y:S01]  /*0070*/  IADD3 R3, PT, PT, R2, -0x1, RZ ;  /* 0xffffffff02037810 */ /* 0x002fe20007ffe0ff */
[----:B0-----:R-:W-:-:S05]  /*0080*/  IMAD R7, R0, UR6, R7 ;  /* 0x0000000600077c24 */ /* 0x001fca000f8e0207 */
[----:B------:R-:W-:Y:S01]  /*0090*/  ISETP.GE.U32.AND P0, PT, R7, R2, PT ;  /* 0x000000020700720c */ /* 0x000fe20003f06070 */
[----:B---3--:R-:W-:-:S05]  /*00a0*/  IMAD.WIDE.U32 R2, R3, 0x4, R4 ;  /* 0x0000000403027825 */ /* 0x008fca00078e0004 */
[----:B--2---:R0:W5:Y:S01]  /*00b0*/  LDG.E R0, desc[UR4][R2.64] ;  /* 0x0000000402007981 */ /* 0x004162000c1e1900 */
[----:B------:R-:W-:Y:S06]  /*00c0*/  BAR.SYNC.DEFER_BLOCKING 0x0 ;  /* 0x0000000000007b1d */ /* 0x000fec0000010000 */
[----:B------:R-:W-:Y:S05]  /*00d0*/  @P0 EXIT ;  /* 0x000000000000094d */ /* 0x000fea0003800000 */
[----:B0-----:R-:W0:Y:S02]  /*00e0*/  LDC.64 R2, c[0x0][0x388] ;  /* 0x0000e200ff027b82 */ /* 0x001e240000000a00 */
[----:B0-----:R-:W-:-:S06]  /*00f0*/  IMAD.WIDE R2, R7, 0x4, R2 ;  /* 0x0000000407027825 */ /* 0x001fcc00078e0202 */
[----:B------:R-:W2:Y:S02]  /*0100*/  LDG.E R2, desc[UR4][R2.64] ;  /* 0x0000000402027981 */ /* 0x000ea4000c1e1900 */
[----:B--2---:R-:W-:-:S13]  /*0110*/  ISETP.NE.AND P0, PT, R2, RZ, PT ;  /* 0x000000ff0200720c */ /* 0x004fda0003f05270 */
[----:B------:R-:W-:Y:S05]  /*0120*/  @P0 EXIT ;  /* 0x000000000000094d */ /* 0x000fea0003800000 */
[----:B------:R-:W-:Y:S01]  /*0130*/  IMAD.WIDE R2, R7, 0x4, R4 ;  /* 0x0000000407027825 */ /* 0x000fe200078e0204 */
[----:B------:R-:W0:Y:S04]  /*0140*/  LDCU UR6, c[0x0][0x394] ;  /* 0x00007280ff0677ac */ /* 0x000e280008000800 */
[----:B------:R-:W2:Y:S01]  /*0150*/  LDG.E R4, desc[UR4][R2.64] ;  /* 0x0000000402047981 */ /* 0x000ea2000c1e1900 */
[----:B0----5:R-:W-:-:S04]  /*0160*/  IADD3 R7, PT, PT, R0, UR6, R7 ;  /* 0x0000000600077c10 */ /* 0x021fc8000fffe007 */
[----:B--2---:R-:W-:-:S05]  /*0170*/  IADD3 R7, PT, PT, R7, 0x1, -R4 ;  /* 0x0000000107077810 */ /* 0x004fca0007ffe804 */
[----:B------:R-:W-:Y:S01]  /*0180*/  STG.E desc[UR4][R2.64], R7 ;  /* 0x0000000702007986 */ /* 0x000fe2000c101904 */
[----:B------:R-:W-:Y:S05]  /*0190*/  EXIT ;  /* 0x000000000000794d */ /* 0x000fea0003800000 */
.L_x_1:
        /* <DEDUP_REMOVED lines=14> */
.L_x_12:


//--------------------- .text._Z15mergeScanBlocksPjS_i --------------------------
	.section	.text._Z15mergeScanBlocksPjS_i,"ax",@progbits
	.align	128
        .global         _Z15mergeScanBlocksPjS_i
        .type           _Z15mergeScanBlocksPjS_i,@function
        .size           _Z15mergeScanBlocksPjS_i,(.L_x_13 - _Z15mergeScanBlocksPjS_i)
        .other          _Z15mergeScanBlocksPjS_i,@"STO_CUDA_ENTRY STV_DEFAULT"
_Z15mergeScanBlocksPjS_i:
.text._Z15mergeScanBlocksPjS_i:
[----:B------:R-:W-:Y:S01]  /*0000*/  LDC R1, c[0x0][0x37c] ;  /* 0x0000df00ff017b82 */ /* 0x000fe20000000800 */
[----:B------:R-:W0:Y:S01]  /*0010*/  S2R R5, SR_CTAID.X ;  /* 0x0000000000057919 */ /* 0x000e220000002500 */
[----:B------:R-:W0:Y:S06]  /*0020*/  LDCU UR6, c[0x0][0x360] ;  /* 0x00006c00ff0677ac */ /* 0x000e2c0008000800 */
[----:B------:R-:W1:Y:S01]  /*0030*/  LDC.64 R2, c[0x0][0x380] ;  /* 0x0000e000ff027b82 */ /* 0x000e620000000a00 */
[----:B------:R-:W-:Y:S01]  /*0040*/  BSSY.RECONVERGENT B0, `(.L_x_2) ;  /* 0x0000011000007945 */ /* 0x000fe20003800200 */
[----:B------:R-:W2:Y:S01]  /*0050*/  S2R R7, SR_TID.X ;  /* 0x0000000000077919 */ /* 0x000ea20000002100 */
[----:B------:R-:W3:Y:S01]  /*0060*/  LDCU UR7, c[0x0][0x390] ;  /* 0x00007200ff0777ac */ /* 0x000ee20008000800 */
[----:B------:R-:W4:Y:S01]  /*0070*/  LDCU.64 UR4, c[0x0][0x358] ;  /* 0x00006b00ff0477ac */ /* 0x000f220008000a00 */
[----:B0-----:R-:W-:-:S02]  /*0080*/  IMAD R0, R5, UR6, RZ ;  /* 0x0000000605007c24 */ /* 0x001fc4000f8e02ff */
[----:B-1----:R-:W-:-:S03]  /*0090*/  IMAD.WIDE.U32 R2, R5, 0x4, R2 ;  /* 0x0000000405027825 */ /* 0x002fc600078e0002 */
[----:B--2---:R-:W-:-:S04]  /*00a0*/  LEA R7, R0, R7, 0x1 ;  /* 0x0000000700077211 */ /* 0x004fc800078e08ff */
[C---:B---3--:R-:W-:Y:S02]  /*00b0*/  ISETP.GE.AND P0, PT, R7.reuse, UR7, PT ;  /* 0x0000000707007c0c */ /* 0x048fe4000bf06270 */
[----:B------:R-:W-:-:S04]  /*00c0*/  IADD3 R9, PT, PT, R7, UR6, RZ ;  /* 0x0000000607097c10 */ /* 0x000fc8000fffe0ff */
[----:B------:R-:W-:-:S07]  /*00d0*/  ISETP.GE.U32.AND P1, PT, R9, UR7, PT ;  /* 0x0000000709007c0c */ /* 0x000fce000bf26070 */
[----:B----4-:R-:W-:Y:S06]  /*00e0*/  @P0 BRA `(.L_x_3) ;  /* 0x0000000000180947 */ /* 0x010fec0003800000 */
[----:B------:R-:W0:Y:S01]  /*00f0*/  LDC.64 R4, c[0x0][0x388] ;  /* 0x0000e200ff047b82 */ /* 0x000e220000000a00 */
[----:B------:R-:W2:Y:S01]  /*0100*/  LDG.E R0, desc[UR4][R2.64] ;  /* 0x0000000402007981 */ /* 0x000ea2000c1e1900 */
[----:B0-----:R-:W-:-:S05]  /*0110*/  IMAD.WIDE R4, R7, 0x4, R4 ;  /* 0x0000000407047825 */ /* 0x001fca00078e0204 */
[----:B------:R-:W2:Y:S02]  /*0120*/  LDG.E R7, desc[UR4][R4.64] ;  /* 0x0000000404077981 */ /* 0x000ea4000c1e1900 */
[----:B--2---:R-:W-:-:S05]  /*0130*/  IADD3 R7, PT, PT, R0, R7, RZ ;  /* 0x0000000700077210 */ /* 0x004fca0007ffe0ff */
[----:B------:R0:W-:Y:S02]  /*0140*/  STG.E desc[UR4][R4.64], R7 ;  /* 0x0000000704007986 */ /* 0x0001e4000c101904 */
.L_x_3:
[----:B------:R-:W-:Y:S05]  /*0150*/  BSYNC.RECONVERGENT B0 ;  /* 0x0000000000007941 */ /* 0x000fea0003800200 */
.L_x_2:
[----:B------:R-:W-:Y:S05]  /*0160*/  @P1 EXIT ;  /* 0x000000000000194d */ /* 0x000fea0003800000 */
[----:B0-----:R-:W0:Y:S01]  /*0170*/  LDC.64 R4, c[0x0][0x388] ;  /* 0x0000e200ff047b82 */ /* 0x001e220000000a00 */
[----:B------:R-:W2:Y:S01]  /*0180*/  LDG.E R2, desc[UR4][R2.64] ;  /* 0x0000000402027981 */ /* 0x000ea2000c1e1900 */
[----:B0-----:R-:W-:-:S05]  /*0190*/  IMAD.WIDE.U32 R4, R9, 0x4, R4 ;  /* 0x0000000409047825 */ /* 0x001fca00078e0004 */
[----:B------:R-:W2:Y:S02]  /*01a0*/  LDG.E R7, desc[UR4][R4.64] ;  /* 0x0000000404077981 */ /* 0x000ea4000c1e1900 */
[----:B--2---:R-:W-:-:S05]  /*01b0*/  IADD3 R7, PT, PT, R2, R7, RZ ;  /* 0x0000000702077210 */ /* 0x004fca0007ffe0ff */
[----:B------:R-:W-:Y:S01]  /*01c0*/  STG.E desc[UR4][R4.64], R7 ;  /* 0x0000000704007986 */ /* 0x000fe2000c101904 */
[----:B------:R-:W-:Y:S05]  /*01d0*/  EXIT ;  /* 0x000000000000794d */ /* 0x000fea0003800000 */
.L_x_4:
        /* <DEDUP_REMOVED lines=10> */
.L_x_13:


//--------------------- .text._Z13exclusiveScanPjS_S_j --------------------------
	.section	.text._Z13exclusiveScanPjS_S_j,"ax",@progbits
	.align	128
        .global         _Z13exclusiveScanPjS_S_j
        .type           _Z13exclusiveScanPjS_S_j,@function
        .size           _Z13exclusiveScanPjS_S_j,(.L_x_14 - _Z13exclusiveScanPjS_S_j)
        .other          _Z13exclusiveScanPjS_S_j,@"STO_CUDA_ENTRY STV_DEFAULT"
_Z13exclusiveScanPjS_S_j:
.text._Z13exclusiveScanPjS_S_j:
[----:B------:R-:W-:Y:S01]  /*0000*/  LDC R1, c[0x0][0x37c] ;  /* 0x0000df00ff017b82 */ /* 0x000fe20000000800 */
[----:B------:R-:W0:Y:S01]  /*0010*/  S2R R4, SR_CTAID.X ;  /* 0x0000000000047919 */ /* 0x000e220000002500 */
[----:B------:R-:W1:Y:S01]  /*0020*/  LDCU UR4, c[0x0][0x360] ;  /* 0x00006c00ff0477ac */ /* 0x000e620008000800 */
[----:B------:R-:W2:Y:S01]  /*0030*/  S2R R15, SR_TID.X ;  /* 0x00000000000f7919 */ /* 0x000ea20000002100 */
[----:B------:R-:W3:Y:S01]  /*0040*/  LDCU UR5, c[0x0][0x398] ;  /* 0x00007300ff0577ac */ /* 0x000ee20008000800 */
[----:B------:R-:W4:Y:S01]  /*0050*/  LDCU.64 UR6, c[0x0][0x358] ;  /* 0x00006b00ff0677ac */ /* 0x000f220008000a00 */
[----:B-1----:R-:W-:Y:S02]  /*0060*/  IMAD.U32 R3, RZ, RZ, UR4 ;  /* 0x00000004ff037e24 */ /* 0x002fe4000f8e00ff */
[----:B0-----:R-:W-:-:S04]  /*0070*/  IMAD R2, R4, UR4, RZ ;  /* 0x0000000404027c24 */ /* 0x001fc8000f8e02ff */
[----:B--2---:R-:W-:-:S04]  /*0080*/  IMAD R2, R2, 0x2, R15 ;  /* 0x0000000202027824 */ /* 0x004fc800078e020f */
[C---:B------:R-:W-:Y:S01]  /*0090*/  IMAD.IADD R0, R2.reuse, 0x1, R3 ;  /* 0x0000000102007824 */ /* 0x040fe200078e0203 */
[----:B---3--:R-:W-:-:S04]  /*00a0*/  ISETP.GE.U32.AND P0, PT, R2, UR5, PT ;  /* 0x0000000502007c0c */ /* 0x008fc8000bf06070 */
[----:B------:R-:W-:-:S09]  /*00b0*/  ISETP.GE.U32.AND P1, PT, R0, UR5, PT ;  /* 0x0000000500007c0c */ /* 0x000fd2000bf26070 */
[----:B------:R-:W0:Y:S08]  /*00c0*/  @!P0 LDC.64 R8, c[0x0][0x388] ;  /* 0x0000e200ff088b82 */ /* 0x000e300000000a00 */
[----:B------:R-:W1:Y:S01]  /*00d0*/  @!P1 LDC.64 R10, c[0x0][0x388] ;  /* 0x0000e200ff0a9b82 */ /* 0x000e620000000a00 */
[----:B0-----:R-:W-:-:S06]  /*00e0*/  @!P0 IMAD.WIDE R8, R2, 0x4, R8 ;  /* 0x0000000402088825 */ /* 0x001fcc00078e0208 */
[----:B----4-:R-:W2:Y:S01]  /*00f0*/  @!P0 LDG.E R9, desc[UR6][R8.64] ;  /* 0x0000000608098981 */ /* 0x010ea2000c1e1900 */
[----:B-1----:R-:W-:-:S06]  /*0100*/  @!P1 IMAD.WIDE.U32 R10, R0, 0x4, R10 ;  /* 0x00000004000a9825 */ /* 0x002fcc00078e000a */
[----:B------:R0:W3:Y:S01]  /*0110*/  @!P1 LDG.E R10, desc[UR6][R10.64] ;  /* 0x000000060a0a9981 */ /* 0x0000e2000c1e1900 */
[----:B------:R-:W1:Y:S01]  /*0120*/  S2UR UR5, SR_CgaCtaId ;  /* 0x00000000000579c3 */ /* 0x000e620000008800 */
[----:B------:R-:W-:Y:S02]  /*0130*/  UMOV UR4, 0x400 ;  /* 0x0000040000047882 */ /* 0x000fe40000000000 */
[----:B-1----:R-:W-:-:S06]  /*0140*/  ULEA UR4, UR5, UR4, 0x18 ;  /* 0x0000000405047291 */ /* 0x002fcc000f8ec0ff */
[----:B------:R-:W-:-:S05]  /*0150*/  LEA R6, R15, UR4, 0x2 ;  /* 0x000000040f067c11 */ /* 0x000fca000f8e10ff */
[----:B------:R-:W-:Y:S02]  /*0160*/  IMAD R5, R3, 0x4, R6 ;  /* 0x0000000403057824 */ /* 0x000fe400078e0206 */
[----:B0-----:R-:W-:Y:S01]  /*0170*/  HFMA2 R11, -RZ, RZ, 0, 5.9604644775390625e-08 ;  /* 0x00000001ff0b7431 */ /* 0x001fe200000001ff */
[----:B------:R-:W-:Y:S01]  /*0180*/  LEA R8, R15, 0x2, 0x1 ;  /* 0x000000020f087811 */ /* 0x000fe200078e08ff */
[----:B------:R-:W-:Y:S01]  /*0190*/  IMAD.SHL.U32 R7, R3, 0x2, RZ ;  /* 0x0000000203077824 */ /* 0x000fe200078e00ff */
[----:B--2---:R0:W-:Y:S04]  /*01a0*/  @!P0 STS [R6], R9 ;  /* 0x0000000906008388 */ /* 0x0041e80000000800 */
[----:B------:R0:W-:Y:S04]  /*01b0*/  @P0 STS [R6], RZ ;  /* 0x000000ff06000388 */ /* 0x0001e80000000800 */
[----:B---3--:R0:W-:Y:S04]  /*01c0*/  @!P1 STS [R5], R10 ;  /* 0x0000000a05009388 */ /* 0x0081e80000000800 */
[----:B------:R0:W-:Y:S01]  /*01d0*/  @P1 STS [R5], RZ ;  /* 0x000000ff05001388 */ /* 0x0001e20000000800 */
[----:B------:R-:W-:Y:S06]  /*01e0*/  BAR.SYNC.DEFER_BLOCKING 0x0 ;  /* 0x0000000000007b1d */ /* 0x000fec0000010000 */
.L_x_5:
[----:B------:R-:W-:-:S04]  /*01f0*/  IMAD R12, R8, R11, RZ ;  /* 0x0000000b080c7224 */ /* 0x000fc800078e02ff */
[----:B0-----:R-:W-:-:S05]  /*0200*/  VIADD R10, R12, 0xffffffff ;  /* 0xffffffff0c0a7836 */ /* 0x001fca0000000000 */
[----:B------:R-:W-:-:S13]  /*0210*/  ISETP.GE.U32.AND P0, PT, R10, R7, PT ;  /* 0x000000070a00720c */ /* 0x000fda0003f06070 */
[----:B------:R-:W-:-:S05]  /*0220*/  @!P0 IMAD.IADD R9, R12, 0x1, -R11 ;  /* 0x000000010c098824 */ /* 0x000fca00078e0a0b */
[----:B------:R-:W-:-:S04]  /*0230*/  @!P0 LEA R10, R9, UR4, 0x2 ;  /* 0x00000004090a8c11 */ /* 0x000fc8000f8e10ff */
[C---:B------:R-:W-:Y:S01]  /*0240*/  @!P0 LEA R9, R11.reuse, R10, 0x2 ;  /* 0x0000000a0b098211 */ /* 0x040fe200078e10ff */
[----:B------:R-:W-:Y:S01]  /*0250*/  IMAD.SHL.U32 R11, R11, 0x2, RZ ;  /* 0x000000020b0b7824 */ /* 0x000fe200078e00ff */
[----:B------:R-:W-:Y:S04]  /*0260*/  @!P0 LDS R10, [R10+-0x4] ;  /* 0xfffffc000a0a8984 */ /* 0x000fe80000000800 */
[----:B------:R-:W0:Y:S02]  /*0270*/  @!P0 LDS R13, [R9+-0x4] ;  /* 0xfffffc00090d8984 */ /* 0x000e240000000800 */
[----:B0-----:R-:W-:-:S05]  /*0280*/  @!P0 IMAD.IADD R12, R10, 0x1, R13 ;  /* 0x000000010a0c8824 */ /* 0x001fca00078e020d */
[----:B------:R1:W-:Y:S01]  /*0290*/  @!P0 STS [R9+-0x4], R12 ;  /* 0xfffffc0c09008388 */ /* 0x0003e20000000800 */
[----:B------:R-:W-:Y:S01]  /*02a0*/  BAR.SYNC.DEFER_BLOCKING 0x0 ;  /* 0x0000000000007b1d */ /* 0x000fe20000010000 */
[----:B------:R-:W-:-:S13]  /*02b0*/  ISETP.GT.U32.AND P0, PT, R11, R3, PT ;  /* 0x000000030b00720c */ /* 0x000fda0003f04070 */
[----:B-1----:R-:W-:Y:S05]  /*02c0*/  @!P0 BRA `(.L_x_5) ;  /* 0xfffffffc00c88947 */ /* 0x002fea000383ffff */
[----:B------:R-:W-:Y:S01]  /*02d0*/  ISETP.NE.AND P0, PT, R15, RZ, PT ;  /* 0x000000ff0f00720c */ /* 0x000fe20003f05270 */
[----:B------:R-:W-:-:S12]  /*02e0*/  BSSY.RECONVERGENT B0, `(.L_x_6) ;  /* 0x000000b000007945 */ /* 0x000fd80003800200 */
[----:B------:R-:W-:Y:S05]  /*02f0*/  @P0 BRA `(.L_x_7) ;  /* 0x0000000000240947 */ /* 0x000fea0003800000 */
[----:B------:R-:W0:Y:S01]  /*0300*/  LDC.64 R10, c[0x0][0x390] ;  /* 0x0000e400ff0a7b82 */ /* 0x000e220000000a00 */
[----:B------:R-:W-:Y:S02]  /*0310*/  LEA R12, R7, UR4, 0x2 ;  /* 0x00000004070c7c11 */ /* 0x000fe4000f8e10ff */
[----:B0-----:R-:W-:-:S04]  /*0320*/  ISETP.NE.U32.AND P0, PT, R10, RZ, PT ;  /* 0x000000ff0a00720c */ /* 0x001fc80003f05070 */
[----:B------:R-:W-:-:S13]  /*0330*/  ISETP.NE.AND.EX P0, PT, R11, RZ, PT, P0 ;  /* 0x000000ff0b00720c */ /* 0x000fda0003f05300 */
[----:B------:R-:W0:Y:S01]  /*0340*/  @P0 LDS R9, [R12+-0x4] ;  /* 0xfffffc000c090984 */ /* 0x000e220000000800 */
[----:B------:R-:W1:Y:S03]  /*0350*/  @P0 LDC.64 R10, c[0x0][0x390] ;  /* 0x0000e400ff0a0b82 */ /* 0x000e660000000a00 */
[----:B------:R2:W-:Y:S01]  /*0360*/  STS [R12+-0x4], RZ ;  /* 0xfffffcff0c007388 */ /* 0x0005e20000000800 */
[----:B-1----:R-:W-:-:S05]  /*0370*/  @P0 IMAD.WIDE.U32 R10, R4, 0x4, R10 ;  /* 0x00000004040a0825 */ /* 0x002fca00078e000a */
[----:B0-----:R2:W-:Y:S02]  /*0380*/  @P0 STG.E desc[UR6][R10.64], R9 ;  /* 0x000000090a000986 */ /* 0x0015e4000c101906 */
.L_x_7:
[----:B------:R-:W-:Y:S05]  /*0390*/  BSYNC.RECONVERGENT B0 ;  /* 0x0000000000007941 */ /* 0x000fea0003800200 */
.L_x_6:
[----:B------:R-:W-:Y:S06]  /*03a0*/  BAR.SYNC.DEFER_BLOCKING 0x0 ;  /* 0x0000000000007b1d */ /* 0x000fec0000010000 */
.L_x_8:
[----:B--2---:R-:W-:-:S04]  /*03b0*/  IMAD R10, R8, R3, RZ ;  /* 0x00000003080a7224 */ /* 0x004fc800078e02ff */
[----:B------:R-:W-:-:S05]  /*03c0*/  VIADD R4, R10, 0xffffffff ;  /* 0xffffffff0a047836 */ /* 0x000fca0000000000 */
[----:B------:R-:W-:-:S13]  /*03d0*/  ISETP.GE.U32.AND P0, PT, R4, R7, PT ;  /* 0x000000070400720c */ /* 0x000fda0003f06070 */
[C---:B------:R-:W-:Y:S02]  /*03e0*/  @!P0 IADD3 R9, PT, PT, R10.reuse, -R3, RZ ;  /* 0x800000030a098210 */ /* 0x040fe40007ffe0ff */
[----:B------:R-:W-:Y:S02]  /*03f0*/  @!P0 LEA R4, R10, UR4, 0x2 ;  /* 0x000000040a048c11 */ /* 0x000fe4000f8e10ff */
[----:B------:R-:W-:-:S03]  /*0400*/  @!P0 LEA R10, R9, UR4, 0x2 ;  /* 0x00000004090a8c11 */ /* 0x000fc6000f8e10ff */
[----:B------:R-:W-:Y:S04]  /*0410*/  @!P0 LDS R9, [R4+-0x4] ;  /* 0xfffffc0004098984 */ /* 0x000fe80000000800 */
[----:B------:R-:W0:Y:S02]  /*0420*/  @!P0 LDS R12, [R10+-0x4] ;  /* 0xfffffc000a0c8984 */ /* 0x000e240000000800 */
[----:B0-----:R-:W-:-:S05]  /*0430*/  @!P0 IMAD.IADD R11, R9, 0x1, R12 ;  /* 0x00000001090b8824 */ /* 0x001fca00078e020c */
[----:B------:R0:W-:Y:S04]  /*0440*/  @!P0 STS [R4+-0x4], R11 ;  /* 0xfffffc0b04008388 */ /* 0x0001e80000000800 */
[----:B------:R0:W-:Y:S01]  /*0450*/  @!P0 STS [R10+-0x4], R9 ;  /* 0xfffffc090a008388 */ /* 0x0001e20000000800 */
[----:B------:R-:W-:Y:S01]  /*0460*/  BAR.SYNC.DEFER_BLOCKING 0x0 ;  /* 0x0000000000007b1d */ /* 0x000fe20000010000 */
[----:B------:R-:W-:Y:S02]  /*0470*/  ISETP.GT.U32.AND P0, PT, R3, 0x1, PT ;  /* 0x000000010300780c */ /* 0x000fe40003f04070 */
[----:B------:R-:W-:-:S11]  /*0480*/  SHF.R.U32.HI R3, RZ, 0x1, R3 ;  /* 0x00000001ff037819 */ /* 0x000fd60000011603 */
[----:B0-----:R-:W-:Y:S05]  /*0490*/  @P0 BRA `(.L_x_8) ;  /* 0xfffffffc00c40947 */ /* 0x001fea000383ffff */
[----:B------:R-:W0:Y:S02]  /*04a0*/  LDCU UR5, c[0x0][0x398] ;  /* 0x00007300ff0577ac */ /* 0x000e240008000800 */
[----:B0-----:R-:W-:Y:S02]  /*04b0*/  ISETP.GE.U32.AND P0, PT, R2, UR5, PT ;  /* 0x0000000502007c0c */ /* 0x001fe4000bf06070 */
[----:B------:R-:W-:-:S11]  /*04c0*/  ISETP.GE.U32.AND P1, PT, R0, UR5, PT ;  /* 0x0000000500007c0c */ /* 0x000fd6000bf26070 */
[----:B------:R-:W0:Y:S01]  /*04d0*/  @!P0 LDS R7, [R6] ;  /* 0x0000000006078984 */ /* 0x000e220000000800 */
[----:B------:R-:W1:Y:S02]  /*04e0*/  @!P0 LDC.64 R8, c[0x0][0x380] ;  /* 0x0000e000ff088b82 */ /* 0x000e640000000a00 */
[----:B-1----:R-:W-:-:S05]  /*04f0*/  @!P0 IMAD.WIDE R2, R2, 0x4, R8 ;  /* 0x0000000402028825 */ /* 0x002fca00078e0208 */
[----:B0-----:R0:W-:Y:S01]  /*0500*/  @!P0 STG.E desc[UR6][R2.64], R7 ;  /* 0x0000000702008986 */ /* 0x0011e2000c101906 */
[----:B------:R-:W-:Y:S05]  /*0510*/  @P1 EXIT ;  /* 0x000000000000194d */ /* 0x000fea0003800000 */
[----:B------:R-:W1:Y:S01]  /*0520*/  LDS R5, [R5] ;  /* 0x0000000005057984 */ /* 0x000e620000000800 */
[----:B0-----:R-:W0:Y:S02]  /*0530*/  LDC.64 R2, c[0x0][0x380] ;  /* 0x0000e000ff027b82 */ /* 0x001e240000000a00 */
[----:B0-----:R-:W-:-:S05]  /*0540*/  IMAD.WIDE.U32 R2, R0, 0x4, R2 ;  /* 0x0000000400027825 */ /* 0x001fca00078e0002 */
[----:B-1----:R-:W-:Y:S01]  /*0550*/  STG.E desc[UR6][R2.64], R5 ;  /* 0x0000000502007986 */ /* 0x002fe2000c101906 */
[----:B------:R-:W-:Y:S05]  /*0560*/  EXIT ;  /* 0x000000000000794d */ /* 0x000fea0003800000 */
.L_x_9:
        /* <DEDUP_REMOVED lines=9> */
.L_x_14:


//--------------------- .text._Z5splitPjS_ji      --------------------------
	.section	.text._Z5splitPjS_ji,"ax",@progbits
	.align	128
        .global         _Z5splitPjS_ji
        .type           _Z5splitPjS_ji,@function
        .size           _Z5splitPjS_ji,(.L_x_15 - _Z5splitPjS_ji)
        .other          _Z5splitPjS_ji,@"STO_CUDA_ENTRY STV_DEFAULT"
_Z5splitPjS_ji:
.text._Z5splitPjS_ji:
        /* <DEDUP_REMOVED lines=10> */
[----:B------:R-:W2:Y:S06]  /*00a0*/  LDCU UR4, c[0x0][0x394] ;  /* 0x00007280ff0477ac */ /* 0x000eac0008000800 */
[----:B------:R-:W3:Y:S01]  /*00b0*/  LDC.64 R4, c[0x0][0x388] ;  /* 0x0000e200ff047b82 */ /* 0x000ee20000000a00 */
[----:B0-----:R-:W-:-:S06]  /*00c0*/  IMAD.WIDE.U32 R2, R7, 0x4, R2 ;  /* 0x0000000407027825 */ /* 0x001fcc00078e0002 */
[----:B-1----:R-:W4:Y:S01]  /*00d0*/  LDG.E R2, desc[UR6][R2.64] ;  /* 0x0000000602027981 */ /* 0x002f22000c1e1900 */
[----:B------:R-:W-:Y:S01]  /*00e0*/  UMOV UR5, 0x1 ;  /* 0x0000000100057882 */ /* 0x000fe20000000000 */
[----:B---3--:R-:W-:Y:S01]  /*00f0*/  IMAD.WIDE.U32 R4, R7, 0x4, R4 ;  /* 0x0000000407047825 */ /* 0x008fe200078e0004 */
[----:B--2---:R-:W-:-:S06]  /*0100*/  USHF.L.U32 UR4, UR5, UR4, URZ ;  /* 0x0000000405047299 */ /* 0x004fcc00080006ff */
[----:B----4-:R-:W-:-:S04]  /*0110*/  LOP3.LUT R0, R2, UR4, RZ, 0xc0, !PT ;  /* 0x0000000402007c12 */ /* 0x010fc8000f8ec0ff */
[----:B------:R-:W-:-:S04]  /*0120*/  ISETP.GE.AND P0, PT, R0, 0x1, PT ;  /* 0x000000010000780c */ /* 0x000fc80003f06270 */
[----:B------:R-:W-:-:S05]  /*0130*/  SEL R7, RZ, 0x1, P0 ;  /* 0x00000001ff077807 */ /* 0x000fca0000000000 */
[----:B------:R-:W-:Y:S01]  /*0140*/  STG.E desc[UR6][R4.64], R7 ;  /* 0x0000000704007986 */ /* 0x000fe2000c101906 */
[----:B------:R-:W-:Y:S05]  /*0150*/  EXIT ;  /* 0x000000000000794d */ /* 0x000fea0003800000 */
.L_x_10:
        /* <DEDUP_REMOVED lines=10> */
.L_x_15:


//--------------------- .nv.shared.reserved.0     --------------------------
	.section	.nv.shared.reserved.0,"aw",@nobits
	.weak		__nv_reservedSMEM_offset_0_alias
	.size		__nv_reservedSMEM_offset_0_alias, 0, 64
	.other		__nv_reservedSMEM_offset_0_alias,@"STO_CUDA_RESERVED_SHARED STV_DEFAULT"
__nv_reservedSMEM_offset_0_alias:
	.zero		0
	.zero		64


//--------------------- .nv.shared._Z13exclusiveScanPjS_S_j --------------------------
	.section	.nv.shared._Z13exclusiveScanPjS_S_j,"aw",@nobits
	.sectionflags	@""
	.align	4
.nv.shared._Z13exclusiveScanPjS_S_j:
	.zero		5120


//--------------------- .nv.constant0._Z15scatterElementsPjS_S_j --------------------------
	.section	.nv.constant0._Z15scatterElementsPjS_S_j,"a",@progbits
	.sectionflags	@""
	.align	4
.nv.constant0._Z15scatterElementsPjS_S_j:
	.zero		924


//--------------------- .nv.constant0._Z11indexDefinePjS_jj --------------------------
	.section	.nv.constant0._Z11indexDefinePjS_jj,"a",@progbits
	.sectionflags	@""
	.align	4
.nv.constant0._Z11indexDefinePjS_jj:
	.zero		920


//--------------------- .nv.constant0._Z15mergeScanBlocksPjS_i --------------------------
	.section	.nv.constant0._Z15mergeScanBlocksPjS_i,"a",@progbits
	.sectionflags	@""
	.align	4
.nv.constant0._Z15mergeScanBlocksPjS_i:
	.zero		916


//--------------------- .nv.constant0._Z13exclusiveScanPjS_S_j --------------------------
	.section	.nv.constant0._Z13exclusiveScanPjS_S_j,"a",@progbits
	.sectionflags	@""
	.align	4
.nv.constant0._Z13exclusiveScanPjS_S_j:
	.zero		924


//--------------------- .nv.constant0._Z5splitPjS_ji --------------------------
	.section	.nv.constant0._Z5splitPjS_ji,"a",@progbits
	.sectionflags	@""
	.align	4
.nv.constant0._Z5splitPjS_ji:
	.zero		920


//--------------------- SYMBOLS --------------------------

	.type		.nv.reservedSmem.offset0,@object
	.size		.nv.reservedSmem.offset0,0x4
	.type		.nv.reservedSmem.cap,@object
	.size		.nv.reservedSmem.cap,0x4
